	.headerflags	@"EF_CUDA_TEXMODE_UNIFIED EF_CUDA_64BIT_ADDRESS EF_CUDA_ACCELERATORS EF_CUDA_SM90 EF_CUDA_VIRTUAL_SM(EF_CUDA_SM90)"
	.elftype	@"ET_EXEC"


//--------------------- .nv.info                  --------------------------
	.section	.nv.info,"",@"SHT_CUDA_INFO"
	.align	4


	//----- nvinfo : EIATTR_REGCOUNT
	.align		4
        /*0000*/ 	.byte	0x04, 0x2f
        /*0002*/ 	.short	(.L_3 - .L_2)
	.align		4
.L_2:
        /*0004*/ 	.word	index@(triton_poi_fused__native_batch_norm_legit_no_training_relu_1)
        /*0008*/ 	.word	0x00000014


	//----- nvinfo : EIATTR_MIN_STACK_SIZE
	.align		4
.L_3:
        /*000c*/ 	.byte	0x04, 0x12
        /*000e*/ 	.short	(.L_5 - .L_4)
	.align		4
.L_4:
        /*0010*/ 	.word	index@(triton_poi_fused__native_batch_norm_legit_no_training_relu_1)
        /*0014*/ 	.word	0x00000000


	//----- nvinfo : EIATTR_FRAME_SIZE
	.align		4
.L_5:
        /*0018*/ 	.byte	0x04, 0x11
        /*001a*/ 	.short	(.L_7 - .L_6)
	.align		4
.L_6:
        /*001c*/ 	.word	index@(triton_poi_fused__native_batch_norm_legit_no_training_relu_1)
        /*0020*/ 	.word	0x00000000


	//----- nvinfo : EIATTR_MIN_STACK_SIZE
	.align		4
.L_7:
        /*0024*/ 	.byte	0x04, 0x12
        /*0026*/ 	.short	(.L_9 - .L_8)
	.align		4
.L_8:
        /*0028*/ 	.word	index@(triton_poi_fused__native_batch_norm_legit_no_training_relu_1)
        /*002c*/ 	.word	0x00000000
.L_9:


//--------------------- .nv.info.triton_poi_fused__native_batch_norm_legit_no_training_relu_1 --------------------------
	.section	.nv.info.triton_poi_fused__native_batch_norm_legit_no_training_relu_1,"",@"SHT_CUDA_INFO"
	.sectionflags	@""
	.align	4


	//----- nvinfo : EIATTR_CUDA_API_VERSION
	.align		4
        /*0000*/ 	.byte	0x04, 0x37
        /*0002*/ 	.short	(.L_11 - .L_10)
.L_10:
        /*0004*/ 	.word	0x0000007c


	//----- nvinfo : EIATTR_KPARAM_INFO
	.align		4
.L_11:
        /*0008*/ 	.byte	0x04, 0x17
        /*000a*/ 	.short	(.L_13 - .L_12)
.L_12:
        /*000c*/ 	.word	0x00000000
        /*0010*/ 	.short	0x0006
        /*0012*/ 	.short	0x0030
        /*0014*/ 	.byte	0x00, 0xf0, 0x11, 0x00


	//----- nvinfo : EIATTR_KPARAM_INFO
	.align		4
.L_13:
        /*0018*/ 	.byte	0x04, 0x17
        /*001a*/ 	.short	(.L_15 - .L_14)
.L_14:
        /*001c*/ 	.word	0x00000000
        /*0020*/ 	.short	0x0005
        /*0022*/ 	.short	0x0028
        /*0024*/ 	.byte	0x00, 0xf4, 0x21, 0x00


	//----- nvinfo : EIATTR_KPARAM_INFO
	.align		4
.L_15:
        /*0028*/ 	.byte	0x04, 0x17
        /*002a*/ 	.short	(.L_17 - .L_16)
.L_16:
        /*002c*/ 	.word	0x00000000
        /*0030*/ 	.short	0x0004
        /*0032*/ 	.short	0x0020
        /*0034*/ 	.byte	0x00, 0xf4, 0x21, 0x00


	//----- nvinfo : EIATTR_KPARAM_INFO
	.align		4
.L_17:
        /*0038*/ 	.byte	0x04, 0x17
        /*003a*/ 	.short	(.L_19 - .L_18)
.L_18:
        /*003c*/ 	.word	0x00000000
        /*0040*/ 	.short	0x0003
        /*0042*/ 	.short	0x0018
        /*0044*/ 	.byte	0x00, 0xf4, 0x21, 0x00


	//----- nvinfo : EIATTR_KPARAM_INFO
	.align		4
.L_19:
        /*0048*/ 	.byte	0x04, 0x17
        /*004a*/ 	.short	(.L_21 - .L_20)
.L_20:
        /*004c*/ 	.word	0x00000000
        /*0050*/ 	.short	0x0002
        /*0052*/ 	.short	0x0010
        /*0054*/ 	.byte	0x00, 0xf4, 0x21, 0x00


	//----- nvinfo : EIATTR_KPARAM_INFO
	.align		4
.L_21:
        /*0058*/ 	.byte	0x04, 0x17
        /*005a*/ 	.short	(.L_23 - .L_22)
.L_22:
        /*005c*/ 	.word	0x00000000
        /*0060*/ 	.short	0x0001
        /*0062*/ 	.short	0x0008
        /*0064*/ 	.byte	0x00, 0xf4, 0x21, 0x00


	//----- nvinfo : EIATTR_KPARAM_INFO
	.align		4
.L_23:
        /*0068*/ 	.byte	0x04, 0x17
        /*006a*/ 	.short	(.L_25 - .L_24)
.L_24:
        /*006c*/ 	.word	0x00000000
        /*0070*/ 	.short	0x0000
        /*0072*/ 	.short	0x0000
        /*0074*/ 	.byte	0x00, 0xf4, 0x21, 0x00


	//----- nvinfo : EIATTR_SPARSE_MMA_MASK
	.align		4
.L_25:
        /*0078*/ 	.byte	0x03, 0x50
        /*007a*/ 	.short	0x0000


	//----- nvinfo : EIATTR_MAXREG_COUNT
	.align		4
        /*007c*/ 	.byte	0x03, 0x1b
        /*007e*/ 	.short	0x00ff


	//----- nvinfo : EIATTR_EXIT_INSTR_OFFSETS
	.align		4
        /*0080*/ 	.byte	0x04, 0x1c
        /*0082*/ 	.short	(.L_27 - .L_26)


	//   ....[0]....
.L_26:
        /*0084*/ 	.word	0x00000330


	//   ....[1]....
        /*0088*/ 	.word	0x00000350


	//----- nvinfo : EIATTR_REQNTID
	.align		4
.L_27:
        /*008c*/ 	.byte	0x04, 0x10
        /*008e*/ 	.short	(.L_29 - .L_28)
.L_28:
        /*0090*/ 	.word	0x00000020
        /*0094*/ 	.word	0x00000001
        /*0098*/ 	.word	0x00000001


	//----- nvinfo : EIATTR_CBANK_PARAM_SIZE
	.align		4
.L_29:
        /*009c*/ 	.byte	0x03, 0x19
        /*009e*/ 	.short	0x0034


	//----- nvinfo : EIATTR_PARAM_CBANK
	.align		4
        /*00a0*/ 	.byte	0x04, 0x0a
        /*00a2*/ 	.short	(.L_31 - .L_30)
	.align		4
.L_30:
        /*00a4*/ 	.word	index@(.nv.constant0.triton_poi_fused__native_batch_norm_legit_no_training_relu_1)
        /*00a8*/ 	.short	0x0210
        /*00aa*/ 	.short	0x0034


	//----- nvinfo : EIATTR_SW_WAR
	.align		4
.L_31:
        /*00ac*/ 	.byte	0x04, 0x36
        /*00ae*/ 	.short	(.L_33 - .L_32)
.L_32:
        /*00b0*/ 	.word	0x00000008
.L_33:


//--------------------- .nv.callgraph             --------------------------
	.section	.nv.callgraph,"",@"SHT_CUDA_CALLGRAPH"
	.align	4
	.sectionentsize	8
	.align		4
        /*0000*/ 	.word	0x00000000
	.align		4
        /*0004*/ 	.word	0xffffffff
	.align		4
        /*0008*/ 	.word	0x00000000
	.align		4
        /*000c*/ 	.word	0xfffffffe
	.align		4
        /*0010*/ 	.word	0x00000000
	.align		4
        /*0014*/ 	.word	0xfffffffd
	.align		4
        /*0018*/ 	.word	0x00000000
	.align		4
        /*001c*/ 	.word	0xfffffffc


//--------------------- .nv.constant4             --------------------------
	.section	.nv.constant4,"a",@progbits
	.align	8
	.align		8
.nv.constant4:
        /*0000*/ 	.dword	_$_str
	.align		8
        /*0008*/ 	.dword	_$_str_$_2


//--------------------- .text.triton_poi_fused__native_batch_norm_legit_no_training_relu_1 --------------------------
	.section	.text.triton_poi_fused__native_batch_norm_legit_no_training_relu_1,"ax",@progbits
	.align	128
        .global         triton_poi_fused__native_batch_norm_legit_no_training_relu_1
        .type           triton_poi_fused__native_batch_norm_legit_no_training_relu_1,@function
        .size           triton_poi_fused__native_batch_norm_legit_no_training_relu_1,(.L_x_1 - triton_poi_fused__native_batch_norm_legit_no_training_relu_1)
        .other          triton_poi_fused__native_batch_norm_legit_no_training_relu_1,@"STO_CUDA_ENTRY STV_DEFAULT"
triton_poi_fused__native_batch_norm_legit_no_training_relu_1:
.text.triton_poi_fused__native_batch_norm_legit_no_training_relu_1:
[----:B------:R-:W0:Y:S01]  /*0000*/  LDC R1, c[0x0][0x28] ;  /* 0x00000a00ff017b82 */ /* 0x000e220000000800 */
[----:B------:R-:W1:Y:S07]  /*0010*/  S2R R16, SR_TID.X ;  /* 0x0000000000107919 */ /* 0x000e6e0000002100 */
[----:B------:R-:W2:Y:S01]  /*0020*/  LDC.64 R6, c[0x0][0x220] ;  /* 0x00008800ff067b82 */ /* 0x000ea20000000a00 */
[----:B------:R-:W-:Y:S01]  /*0030*/  HFMA2.MMA R12, -RZ, RZ, 0, 0 ;  /* 0x00000000ff0c7435 */ /* 0x000fe200000001ff */
[----:B------:R-:W-:Y:S01]  /*0040*/  ULDC.64 UR4, c[0x0][0x208] ;  /* 0x0000820000047ab9 */ /* 0x000fe20000000a00 */
[----:B------:R-:W3:Y:S05]  /*0050*/  S2R R13, SR_CTAID.X ;  /* 0x00000000000d7919 */ /* 0x000eea0000002500 */
[----:B------:R-:W4:Y:S08]  /*0060*/  LDC.64 R4, c[0x0][0x218] ;  /* 0x00008600ff047b82 */ /* 0x000f300000000a00 */
[----:B------:R-:W5:Y:S08]  /*0070*/  LDC.64 R8, c[0x0][0x228] ;  /* 0x00008a00ff087b82 */ /* 0x000f700000000a00 */
[----:B------:R-:W5:Y:S01]  /*0080*/  LDC.64 R10, c[0x0][0x230] ;  /* 0x00008c00ff0a7b82 */ /* 0x000f620000000a00 */
[----:B-1----:R-:W-:-:S02]  /*0090*/  LOP3.LUT R0, R16, 0xf, RZ, 0xc0, !PT ;  /* 0x0000000f10007812 */ /* 0x002fc400078ec0ff */
[----:B---3--:R-:W-:-:S03]  /*00a0*/  SHF.R.S32.HI R2, RZ, 0x1b, R13 ;  /* 0x0000001bff027819 */ /* 0x008fc6000001140d */
[----:B------:R-:W-:Y:S01]  /*00b0*/  IMAD R13, R13, 0x10, R0 ;  /* 0x000000100d0d7824 */ /* 0x000fe200078e0200 */
[----:B------:R-:W-:-:S04]  /*00c0*/  SGXT R0, R2, 0x1 ;  /* 0x000000010200781a */ /* 0x000fc80000000200 */
[----:B------:R-:W-:Y:S01]  /*00d0*/  ISETP.GE.AND P0, PT, R13, 0x10, PT ;  /* 0x000000100d00780c */ /* 0x000fe20003f06270 */
[----:B------:R-:W1:Y:S01]  /*00e0*/  LDC.64 R2, c[0x0][0x210] ;  /* 0x00008400ff027b82 */ /* 0x000e620000000a00 */
[----:B------:R-:W-:-:S04]  /*00f0*/  LEA.HI R0, R0, R13, RZ, 0x2 ;  /* 0x0000000d00007211 */ /* 0x000fc800078f10ff */
[----:B------:R-:W-:-:S05]  /*0100*/  LOP3.LUT R0, R0, 0xfffffffc, RZ, 0xc0, !PT ;  /* 0xfffffffc00007812 */ /* 0x000fca00078ec0ff */
[----:B------:R-:W-:-:S04]  /*0110*/  IMAD.IADD R15, R13, 0x1, -R0 ;  /* 0x000000010d0f7824 */ /* 0x000fc800078e0a00 */
[----:B--2---:R-:W-:-:S05]  /*0120*/  IMAD.WIDE R6, R15, 0x4, R6 ;  /* 0x000000040f067825 */ /* 0x004fca00078e0206 */
[----:B------:R5:W2:Y:S01]  /*0130*/  @!P0 LDG.E.EL R12, desc[UR4][R6.64] ;  /* 0x00000004060c8981 */ /* 0x000aa2000c2e1900 */
[----:B------:R-:W-:Y:S01]  /*0140*/  IMAD.MOV.U32 R0, RZ, RZ, RZ ;  /* 0x000000ffff007224 */ /* 0x000fe200078e00ff */
[----:B------:R-:W-:Y:S01]  /*0150*/  MOV R17, RZ ;  /* 0x000000ff00117202 */ /* 0x000fe20000000f00 */
[----:B----4-:R-:W-:-:S04]  /*0160*/  IMAD.WIDE R4, R15, 0x4, R4 ;  /* 0x000000040f047825 */ /* 0x010fc800078e0204 */
[----:B-1----:R-:W-:Y:S01]  /*0170*/  IMAD.WIDE R2, R13, 0x4, R2 ;  /* 0x000000040d027825 */ /* 0x002fe200078e0202 */
[----:B------:R1:W3:Y:S03]  /*0180*/  @!P0 LDG.E.EL R17, desc[UR4][R4.64] ;  /* 0x0000000404118981 */ /* 0x0002e6000c2e1900 */
[C---:B-----5:R-:W-:Y:S01]  /*0190*/  IMAD.WIDE R6, R15.reuse, 0x4, R8 ;  /* 0x000000040f067825 */ /* 0x060fe200078e0208 */
[----:B------:R4:W3:Y:S03]  /*01a0*/  @!P0 LDG.E R0, desc[UR4][R2.64] ;  /* 0x0000000402008981 */ /* 0x0008e6000c1e1900 */
[----:B0-----:R-:W-:Y:S01]  /*01b0*/  IMAD.WIDE R8, R15, 0x4, R10 ;  /* 0x000000040f087825 */ /* 0x001fe200078e020a */
[----:B------:R-:W-:-:S06]  /*01c0*/  CS2R R10, SRZ ;  /* 0x00000000000a7805 */ /* 0x000fcc000001ff00 */
[----:B------:R-:W5:Y:S01]  /*01d0*/  @!P0 LDG.E.EL R10, desc[UR4][R6.64] ;  /* 0x00000004060a8981 */ /* 0x000f62000c2e1900 */
[----:B-1----:R-:W-:Y:S01]  /*01e0*/  HFMA2.MMA R5, -RZ, RZ, 1.625, 0 ;  /* 0x3e800000ff057435 */ /* 0x002fe200000001ff */
[----:B----4-:R-:W0:Y:S02]  /*01f0*/  LDC.64 R2, c[0x0][0x238] ;  /* 0x00008e00ff027b82 */ /* 0x010e240000000a00 */
[----:B------:R-:W5:Y:S01]  /*0200*/  @!P0 LDG.E.EL R11, desc[UR4][R8.64] ;  /* 0x00000004080b8981 */ /* 0x000f62000c2e1900 */
[----:B0-----:R-:W-:-:S04]  /*0210*/  IMAD.WIDE R2, R13, 0x4, R2 ;  /* 0x000000040d027825 */ /* 0x001fc800078e0202 */
[----:B--2---:R-:W-:-:S04]  /*0220*/  FADD R12, R12, 9.9999997473787516356e-06 ;  /* 0x3727c5ac0c0c7421 */ /* 0x004fc80000000000 */
[----:B------:R-:W0:Y:S02]  /*0230*/  MUFU.SQRT R14, R12 ;  /* 0x0000000c000e7308 */ /* 0x000e240000002000 */
[C---:B0-----:R-:W-:Y:S02]  /*0240*/  FSETP.GT.AND P0, PT, R14.reuse, 8.50705917302346158658e+37, PT ;  /* 0x7e8000000e00780b */ /* 0x041fe40003f04000 */
[----:B------:R-:W-:-:S11]  /*0250*/  FSETP.GEU.AND P1, PT, R14, 1.175494350822287508e-38, PT ;  /* 0x008000000e00780b */ /* 0x000fd60003f2e000 */
[----:B------:R-:W-:-:S04]  /*0260*/  @P0 FMUL R14, R14, 0.25 ;  /* 0x3e8000000e0e0820 */ /* 0x000fc80000400000 */
[----:B------:R-:W-:-:S06]  /*0270*/  @!P1 FMUL R14, R14, 16777216 ;  /* 0x4b8000000e0e9820 */ /* 0x000fcc0000400000 */
[----:B------:R-:W0:Y:S01]  /*0280*/  MUFU.RCP R14, R14 ;  /* 0x0000000e000e7308 */ /* 0x000e220000001000 */
[----:B------:R-:W-:Y:S02]  /*0290*/  FSEL R5, R5, 1, P0 ;  /* 0x3f80000005057808 */ /* 0x000fe40000000000 */
[----:B------:R-:W-:-:S03]  /*02a0*/  LOP3.LUT P0, RZ, R16, 0x10, RZ, 0xc0, !PT ;  /* 0x0000001010ff7812 */ /* 0x000fc6000780c0ff */
[----:B------:R-:W-:Y:S01]  /*02b0*/  @!P1 FMUL R5, R5, 16777216 ;  /* 0x4b80000005059820 */ /* 0x000fe20000400000 */
[----:B---3--:R-:W-:Y:S01]  /*02c0*/  FADD R0, -R17, R0 ;  /* 0x0000000011007221 */ /* 0x008fe20000000100 */
[----:B------:R-:W-:Y:S02]  /*02d0*/  ISETP.LT.AND P0, PT, R13, 0x10, !P0 ;  /* 0x000000100d00780c */ /* 0x000fe40004701270 */
[----:B0-----:R-:W-:-:S04]  /*02e0*/  FMUL R5, R14, R5 ;  /* 0x000000050e057220 */ /* 0x001fc80000400000 */
[----:B------:R-:W-:-:S04]  /*02f0*/  FMUL R0, R0, R5 ;  /* 0x0000000500007220 */ /* 0x000fc80000400000 */
[----:B-----5:R-:W-:-:S05]  /*0300*/  FFMA R0, R0, R10, R11 ;  /* 0x0000000a00007223 */ /* 0x020fca000000000b */
[----:B------:R-:W-:-:S04]  /*0310*/  FSETP.GEU.AND P1, PT, R0, RZ, PT ;  /* 0x000000ff0000720b */ /* 0x000fc80003f2e000 */
[----:B------:R-:W-:Y:S01]  /*0320*/  FSEL R5, R0, RZ, P1 ;  /* 0x000000ff00057208 */ /* 0x000fe20000800000 */
[----:B------:R-:W-:Y:S08]  /*0330*/  @!P0 EXIT ;  /* 0x000000000000894d */ /* 0x000ff00003800000 */
[----:B------:R-:W-:Y:S01]  /*0340*/  STG.E desc[UR4][R2.64], R5 ;  /* 0x0000000502007986 */ /* 0x000fe2000c101904 */
[----:B------:R-:W-:Y:S05]  /*0350*/  EXIT ;  /* 0x000000000000794d */ /* 0x000fea0003800000 */
.L_x_0:
[----:B------:R-:W-:-:S00]  /*0360*/  BRA `(.L_x_0) ;  /* 0xfffffffc00fc7947 */ /* 0x000fc0000383ffff */
[----:B------:R-:W-:-:S00]  /*0370*/  NOP ;  /* 0x0000000000007918 */ /* 0x000fc00000000000 */
        /* <DEDUP_REMOVED lines=8> */
.L_x_1:


//--------------------- .nv.global.init           --------------------------
	.section	.nv.global.init,"aw",@progbits
.nv.global.init:
	.type		_$_str,@object
	.size		_$_str,(_$_str_$_2 - _$_str)
_$_str:
        /*0000*/ 	.byte	0x5f, 0x5f, 0x43, 0x55, 0x44, 0x41, 0x5f, 0x46, 0x54, 0x5a, 0x00
	.type		_$_str_$_2,@object
	.size		_$_str_$_2,(.L_1 - _$_str_$_2)
_$_str_$_2:
        /*000b*/ 	.byte	0x5f, 0x5f, 0x43, 0x55, 0x44, 0x41, 0x5f, 0x50, 0x52, 0x45, 0x43, 0x5f, 0x53, 0x51, 0x52, 0x54
        /*001b*/ 	.byte	0x00
.L_1:


//--------------------- .nv.constant0.triton_poi_fused__native_batch_norm_legit_no_training_relu_1 --------------------------
	.section	.nv.constant0.triton_poi_fused__native_batch_norm_legit_no_training_relu_1,"a",@progbits
	.sectionflags	@""
	.align	4
.nv.constant0.triton_poi_fused__native_batch_norm_legit_no_training_relu_1:
	.zero		580
